	.headerflags	@"EF_CUDA_TEXMODE_UNIFIED EF_CUDA_64BIT_ADDRESS EF_CUDA_ACCELERATORS EF_CUDA_SM90 EF_CUDA_VIRTUAL_SM(EF_CUDA_SM90)"
	.elftype	@"ET_EXEC"


//--------------------- .nv.info                  --------------------------
	.section	.nv.info,"",@"SHT_CUDA_INFO"
	.align	4


	//----- nvinfo : EIATTR_REGCOUNT
	.align		4
        /*0000*/ 	.byte	0x04, 0x2f
        /*0002*/ 	.short	(.L_1 - .L_0)
	.align		4
.L_0:
        /*0004*/ 	.word	index@(triton_poi_fused__unsafe_index_add_mul_sub_39)
        /*0008*/ 	.word	0x0000001e


	//----- nvinfo : EIATTR_MIN_STACK_SIZE
	.align		4
.L_1:
        /*000c*/ 	.byte	0x04, 0x12
        /*000e*/ 	.short	(.L_3 - .L_2)
	.align		4
.L_2:
        /*0010*/ 	.word	index@(triton_poi_fused__unsafe_index_add_mul_sub_39)
        /*0014*/ 	.word	0x00000000


	//----- nvinfo : EIATTR_FRAME_SIZE
	.align		4
.L_3:
        /*0018*/ 	.byte	0x04, 0x11
        /*001a*/ 	.short	(.L_5 - .L_4)
	.align		4
.L_4:
        /*001c*/ 	.word	index@(triton_poi_fused__unsafe_index_add_mul_sub_39)
        /*0020*/ 	.word	0x00000000


	//----- nvinfo : EIATTR_MIN_STACK_SIZE
	.align		4
.L_5:
        /*0024*/ 	.byte	0x04, 0x12
        /*0026*/ 	.short	(.L_7 - .L_6)
	.align		4
.L_6:
        /*0028*/ 	.word	index@(triton_poi_fused__unsafe_index_add_mul_sub_39)
        /*002c*/ 	.word	0x00000000
.L_7:


//--------------------- .nv.info.triton_poi_fused__unsafe_index_add_mul_sub_39 --------------------------
	.section	.nv.info.triton_poi_fused__unsafe_index_add_mul_sub_39,"",@"SHT_CUDA_INFO"
	.sectionflags	@""
	.align	4


	//----- nvinfo : EIATTR_CUDA_API_VERSION
	.align		4
        /*0000*/ 	.byte	0x04, 0x37
        /*0002*/ 	.short	(.L_9 - .L_8)
.L_8:
        /*0004*/ 	.word	0x0000007c


	//----- nvinfo : EIATTR_KPARAM_INFO
	.align		4
.L_9:
        /*0008*/ 	.byte	0x04, 0x17
        /*000a*/ 	.short	(.L_11 - .L_10)
.L_10:
        /*000c*/ 	.word	0x00000000
        /*0010*/ 	.short	0x0008
        /*0012*/ 	.short	0x0040
        /*0014*/ 	.byte	0x00, 0xf0, 0x11, 0x00


	//----- nvinfo : EIATTR_KPARAM_INFO
	.align		4
.L_11:
        /*0018*/ 	.byte	0x04, 0x17
        /*001a*/ 	.short	(.L_13 - .L_12)
.L_12:
        /*001c*/ 	.word	0x00000000
        /*0020*/ 	.short	0x0007
        /*0022*/ 	.short	0x0038
        /*0024*/ 	.byte	0x00, 0xf4, 0x21, 0x00


	//----- nvinfo : EIATTR_KPARAM_INFO
	.align		4
.L_13:
        /*0028*/ 	.byte	0x04, 0x17
        /*002a*/ 	.short	(.L_15 - .L_14)
.L_14:
        /*002c*/ 	.word	0x00000000
        /*0030*/ 	.short	0x0006
        /*0032*/ 	.short	0x0030
        /*0034*/ 	.byte	0x00, 0xf4, 0x21, 0x00


	//----- nvinfo : EIATTR_KPARAM_INFO
	.align		4
.L_15:
        /*0038*/ 	.byte	0x04, 0x17
        /*003a*/ 	.short	(.L_17 - .L_16)
.L_16:
        /*003c*/ 	.word	0x00000000
        /*0040*/ 	.short	0x0005
        /*0042*/ 	.short	0x0028
        /*0044*/ 	.byte	0x00, 0xf4, 0x21, 0x00


	//----- nvinfo : EIATTR_KPARAM_INFO
	.align		4
.L_17:
        /*0048*/ 	.byte	0x04, 0x17
        /*004a*/ 	.short	(.L_19 - .L_18)
.L_18:
        /*004c*/ 	.word	0x00000000
        /*0050*/ 	.short	0x0004
        /*0052*/ 	.short	0x0020
        /*0054*/ 	.byte	0x00, 0xf4, 0x21, 0x00


	//----- nvinfo : EIATTR_KPARAM_INFO
	.align		4
.L_19:
        /*0058*/ 	.byte	0x04, 0x17
        /*005a*/ 	.short	(.L_21 - .L_20)
.L_20:
        /*005c*/ 	.word	0x00000000
        /*0060*/ 	.short	0x0003
        /*0062*/ 	.short	0x0018
        /*0064*/ 	.byte	0x00, 0xf4, 0x21, 0x00


	//----- nvinfo : EIATTR_KPARAM_INFO
	.align		4
.L_21:
        /*0068*/ 	.byte	0x04, 0x17
        /*006a*/ 	.short	(.L_23 - .L_22)
.L_22:
        /*006c*/ 	.word	0x00000000
        /*0070*/ 	.short	0x0002
        /*0072*/ 	.short	0x0010
        /*0074*/ 	.byte	0x00, 0xf4, 0x21, 0x00


	//----- nvinfo : EIATTR_KPARAM_INFO
	.align		4
.L_23:
        /*0078*/ 	.byte	0x04, 0x17
        /*007a*/ 	.short	(.L_25 - .L_24)
.L_24:
        /*007c*/ 	.word	0x00000000
        /*0080*/ 	.short	0x0001
        /*0082*/ 	.short	0x0008
        /*0084*/ 	.byte	0x00, 0xf4, 0x21, 0x00


	//----- nvinfo : EIATTR_KPARAM_INFO
	.align		4
.L_25:
        /*0088*/ 	.byte	0x04, 0x17
        /*008a*/ 	.short	(.L_27 - .L_26)
.L_26:
        /*008c*/ 	.word	0x00000000
        /*0090*/ 	.short	0x0000
        /*0092*/ 	.short	0x0000
        /*0094*/ 	.byte	0x00, 0xf4, 0x21, 0x00


	//----- nvinfo : EIATTR_SPARSE_MMA_MASK
	.align		4
.L_27:
        /*0098*/ 	.byte	0x03, 0x50
        /*009a*/ 	.short	0x0000


	//----- nvinfo : EIATTR_MAXREG_COUNT
	.align		4
        /*009c*/ 	.byte	0x03, 0x1b
        /*009e*/ 	.short	0x00ff


	//----- nvinfo : EIATTR_EXIT_INSTR_OFFSETS
	.align		4
        /*00a0*/ 	.byte	0x04, 0x1c
        /*00a2*/ 	.short	(.L_29 - .L_28)


	//   ....[0]....
.L_28:
        /*00a4*/ 	.word	0x000007a0


	//----- nvinfo : EIATTR_REQNTID
	.align		4
.L_29:
        /*00a8*/ 	.byte	0x04, 0x10
        /*00aa*/ 	.short	(.L_31 - .L_30)
.L_30:
        /*00ac*/ 	.word	0x00000080
        /*00b0*/ 	.word	0x00000001
        /*00b4*/ 	.word	0x00000001


	//----- nvinfo : EIATTR_CBANK_PARAM_SIZE
	.align		4
.L_31:
        /*00b8*/ 	.byte	0x03, 0x19
        /*00ba*/ 	.short	0x0044


	//----- nvinfo : EIATTR_PARAM_CBANK
	.align		4
        /*00bc*/ 	.byte	0x04, 0x0a
        /*00be*/ 	.short	(.L_33 - .L_32)
	.align		4
.L_32:
        /*00c0*/ 	.word	index@(.nv.constant0.triton_poi_fused__unsafe_index_add_mul_sub_39)
        /*00c4*/ 	.short	0x0210
        /*00c6*/ 	.short	0x0044


	//----- nvinfo : EIATTR_SW_WAR
	.align		4
.L_33:
        /*00c8*/ 	.byte	0x04, 0x36
        /*00ca*/ 	.short	(.L_35 - .L_34)
.L_34:
        /*00cc*/ 	.word	0x00000008
.L_35:


//--------------------- .nv.callgraph             --------------------------
	.section	.nv.callgraph,"",@"SHT_CUDA_CALLGRAPH"
	.align	4
	.sectionentsize	8
	.align		4
        /*0000*/ 	.word	0x00000000
	.align		4
        /*0004*/ 	.word	0xffffffff
	.align		4
        /*0008*/ 	.word	0x00000000
	.align		4
        /*000c*/ 	.word	0xfffffffe
	.align		4
        /*0010*/ 	.word	0x00000000
	.align		4
        /*0014*/ 	.word	0xfffffffd
	.align		4
        /*0018*/ 	.word	0x00000000
	.align		4
        /*001c*/ 	.word	0xfffffffc


//--------------------- .text.triton_poi_fused__unsafe_index_add_mul_sub_39 --------------------------
	.section	.text.triton_poi_fused__unsafe_index_add_mul_sub_39,"ax",@progbits
	.align	128
        .global         triton_poi_fused__unsafe_index_add_mul_sub_39
        .type           triton_poi_fused__unsafe_index_add_mul_sub_39,@function
        .size           triton_poi_fused__unsafe_index_add_mul_sub_39,(.L_x_1 - triton_poi_fused__unsafe_index_add_mul_sub_39)
        .other          triton_poi_fused__unsafe_index_add_mul_sub_39,@"STO_CUDA_ENTRY STV_DEFAULT"
triton_poi_fused__unsafe_index_add_mul_sub_39:
.text.triton_poi_fused__unsafe_index_add_mul_sub_39:
[----:B------:R-:W-:Y:S01]  /*0000*/  LDC R1, c[0x0][0x28] ;  /* 0x00000a00ff017b82 */ /* 0x000fe20000000800 */
[----:B------:R-:W1:Y:S07]  /*0010*/  S2R R2, SR_TID.X ;  /* 0x0000000000027919 */ /* 0x000e6e0000002100 */
[----:B------:R-:W2:Y:S01]  /*0020*/  LDC.64 R16, c[0x0][0x218] ;  /* 0x00008600ff107b82 */ /* 0x000ea20000000a00 */
[----:B------:R-:W-:Y:S01]  /*0030*/  ULDC.64 UR4, c[0x0][0x208] ;  /* 0x0000820000047ab9 */ /* 0x000fe20000000a00 */
[----:B------:R-:W-:Y:S01]  /*0040*/  ULDC.64 UR6, c[0x0][0x228] ;  /* 0x00008a0000067ab9 */ /* 0x000fe20000000a00 */
[----:B------:R-:W3:Y:S05]  /*0050*/  S2R R0, SR_CTAID.X ;  /* 0x0000000000007919 */ /* 0x000eea0000002500 */
[----:B------:R-:W4:Y:S01]  /*0060*/  LDC.64 R12, c[0x0][0x220] ;  /* 0x00008800ff0c7b82 */ /* 0x000f220000000a00 */
[----:B-1----:R-:W-:-:S05]  /*0070*/  IMAD.SHL.U32 R2, R2, 0x2, RZ ;  /* 0x0000000202027824 */ /* 0x002fca00078e00ff */
[----:B------:R-:W-:-:S05]  /*0080*/  LOP3.LUT R3, R2, 0xfe, RZ, 0xc0, !PT ;  /* 0x000000fe02037812 */ /* 0x000fca00078ec0ff */
[----:B---3--:R-:W-:-:S05]  /*0090*/  IMAD R4, R0, 0x100, R3 ;  /* 0x0000010000047824 */ /* 0x008fca00078e0203 */
[----:B------:R-:W-:-:S04]  /*00a0*/  SHF.R.S32.HI R3, RZ, 0x1f, R4 ;  /* 0x0000001fff037819 */ /* 0x000fc80000011404 */
[----:B------:R-:W-:-:S04]  /*00b0*/  LEA.HI R6, R3, R4, RZ, 0x3 ;  /* 0x0000000403067211 */ /* 0x000fc800078f18ff */
[----:B------:R-:W-:Y:S02]  /*00c0*/  SHF.R.S32.HI R5, RZ, 0x3, R6 ;  /* 0x00000003ff057819 */ /* 0x000fe40000011406 */
[----:B------:R-:W-:Y:S02]  /*00d0*/  LOP3.LUT R7, R6, 0xfffffff8, RZ, 0xc0, !PT ;  /* 0xfffffff806077812 */ /* 0x000fe400078ec0ff */
[----:B------:R-:W-:-:S04]  /*00e0*/  LEA.HI R2, R5, R5, RZ, 0x3 ;  /* 0x0000000505027211 */ /* 0x000fc800078f18ff */
[----:B------:R-:W-:Y:S02]  /*00f0*/  LOP3.LUT R8, R2, 0xfffffff8, RZ, 0xc0, !PT ;  /* 0xfffffff802087812 */ /* 0x000fe400078ec0ff */
[----:B------:R-:W1:Y:S03]  /*0100*/  LDC.64 R2, c[0x0][0x240] ;  /* 0x00009000ff027b82 */ /* 0x000e660000000a00 */
[----:B------:R-:W-:-:S04]  /*0110*/  IMAD.IADD R5, R5, 0x1, -R8 ;  /* 0x0000000105057824 */ /* 0x000fc800078e0a08 */
[----:B--2---:R-:W-:Y:S01]  /*0120*/  IMAD.WIDE R16, R5, 0x8, R16 ;  /* 0x0000000805107825 */ /* 0x004fe200078e0210 */
[----:B------:R-:W2:Y:S05]  /*0130*/  LDC.64 R8, c[0x0][0x230] ;  /* 0x00008c00ff087b82 */ /* 0x000eaa0000000a00 */
[----:B------:R-:W3:Y:S01]  /*0140*/  LDG.E.EL.64 R16, desc[UR4][R16.64] ;  /* 0x0000000410107981 */ /* 0x000ee2000c2e1b00 */
[----:B------:R-:W-:-:S04]  /*0150*/  IMAD.IADD R6, R4, 0x1, -R7 ;  /* 0x0000000104067824 */ /* 0x000fc800078e0a07 */
[----:B----4-:R-:W-:-:S04]  /*0160*/  IMAD.WIDE R12, R6, 0x8, R12 ;  /* 0x00000008060c7825 */ /* 0x010fc800078e020c */
[----:B-1----:R-:W-:Y:S02]  /*0170*/  IMAD.WIDE R2, R5, 0x8, R2 ;  /* 0x0000000805027825 */ /* 0x002fe400078e0202 */
[----:B------:R-:W4:Y:S04]  /*0180*/  LDG.E.EL.128 R12, desc[UR4][R12.64] ;  /* 0x000000040c0c7981 */ /* 0x000f28000c2e1d00 */
[----:B------:R-:W5:Y:S01]  /*0190*/  LDG.E.EL.64 R2, desc[UR4][R2.64] ;  /* 0x0000000402027981 */ /* 0x000f62000c2e1b00 */
[----:B--2---:R-:W-:-:S06]  /*01a0*/  IMAD.WIDE R8, R6, 0x8, R8 ;  /* 0x0000000806087825 */ /* 0x004fcc00078e0208 */
[----:B------:R-:W2:Y:S01]  /*01b0*/  LDG.E.EL.128 R8, desc[UR4][R8.64] ;  /* 0x0000000408087981 */ /* 0x000ea2000c2e1d00 */
[----:B------:R-:W-:Y:S02]  /*01c0*/  SHF.R.S32.HI R0, RZ, 0x17, R0 ;  /* 0x00000017ff007819 */ /* 0x000fe40000011400 */
[----:B---3--:R-:W-:-:S04]  /*01d0*/  SHF.R.U32.HI R7, RZ, 0x1d, R17 ;  /* 0x0000001dff077819 */ /* 0x008fc80000011611 */
[----:B------:R-:W-:-:S04]  /*01e0*/  LOP3.LUT R7, R7, 0x4, RZ, 0xc0, !PT ;  /* 0x0000000407077812 */ /* 0x000fc800078ec0ff */
[----:B------:R-:W-:Y:S02]  /*01f0*/  IADD3 R16, P0, R16, R7, RZ ;  /* 0x0000000710107210 */ /* 0x000fe40007f1e0ff */
[----:B----4-:R-:W-:-:S03]  /*0200*/  SHF.R.U32.HI R18, RZ, 0x1b, R13 ;  /* 0x0000001bff127819 */ /* 0x010fc6000001160d */
[----:B------:R-:W-:Y:S01]  /*0210*/  IMAD.X R17, RZ, RZ, R17, P0 ;  /* 0x000000ffff117224 */ /* 0x000fe200000e0611 */
[----:B------:R-:W-:Y:S02]  /*0220*/  LEA R21, P0, R12, UR6, 0x2 ;  /* 0x000000060c157c11 */ /* 0x000fe4000f8010ff */
[----:B------:R-:W-:Y:S02]  /*0230*/  LOP3.LUT R18, R18, 0x10, RZ, 0xc0, !PT ;  /* 0x0000001012127812 */ /* 0x000fe400078ec0ff */
[----:B-----5:R-:W-:Y:S02]  /*0240*/  SHF.R.U32.HI R19, RZ, 0x1d, R3 ;  /* 0x0000001dff137819 */ /* 0x020fe40000011603 */
[----:B------:R-:W-:Y:S02]  /*0250*/  LEA.HI.X R13, R12, UR7, R13, 0x2, P0 ;  /* 0x000000070c0d7c11 */ /* 0x000fe400080f140d */
[----:B------:R-:W-:Y:S02]  /*0260*/  SHF.R.U32.HI R12, RZ, 0x1b, R15 ;  /* 0x0000001bff0c7819 */ /* 0x000fe4000001160f */
[----:B------:R-:W-:-:S02]  /*0270*/  LOP3.LUT R19, R19, 0x4, RZ, 0xc0, !PT ;  /* 0x0000000413137812 */ /* 0x000fc400078ec0ff */
[----:B------:R-:W-:Y:S02]  /*0280*/  LEA R7, P1, R14, UR6, 0x2 ;  /* 0x000000060e077c11 */ /* 0x000fe4000f8210ff */
[----:B------:R-:W-:Y:S02]  /*0290*/  LOP3.LUT R12, R12, 0x10, RZ, 0xc0, !PT ;  /* 0x000000100c0c7812 */ /* 0x000fe400078ec0ff */
[----:B------:R-:W-:Y:S02]  /*02a0*/  IADD3 R18, P0, R18, R21, RZ ;  /* 0x0000001512127210 */ /* 0x000fe40007f1e0ff */
[----:B------:R-:W-:Y:S02]  /*02b0*/  IADD3 R2, P2, R2, R19, RZ ;  /* 0x0000001302027210 */ /* 0x000fe40007f5e0ff */
[----:B------:R-:W-:Y:S02]  /*02c0*/  LEA.HI.X R15, R14, UR7, R15, 0x2, P1 ;  /* 0x000000070e0f7c11 */ /* 0x000fe400088f140f */
[----:B------:R-:W-:Y:S01]  /*02d0*/  SGXT R19, R0, 0x1 ;  /* 0x000000010013781a */ /* 0x000fe20000000200 */
[----:B------:R-:W-:Y:S01]  /*02e0*/  IMAD.X R3, RZ, RZ, R3, P2 ;  /* 0x000000ffff037224 */ /* 0x000fe200010e0603 */
[----:B------:R-:W-:Y:S01]  /*02f0*/  IADD3 R12, P1, R12, R7, RZ ;  /* 0x000000070c0c7210 */ /* 0x000fe20007f3e0ff */
[----:B------:R-:W-:Y:S01]  /*0300*/  IMAD.X R7, RZ, RZ, R13, P0 ;  /* 0x000000ffff077224 */ /* 0x000fe200000e060d */
[C---:B------:R-:W-:Y:S01]  /*0310*/  SHF.L.U64.HI R0, R16.reuse, 0x4, R17 ;  /* 0x0000000410007819 */ /* 0x040fe20000010211 */
[----:B------:R-:W-:Y:S01]  /*0320*/  IMAD.SHL.U32 R16, R16, 0x10, RZ ;  /* 0x0000001010107824 */ /* 0x000fe200078e00ff */
[----:B------:R-:W-:Y:S01]  /*0330*/  LEA.HI R19, R19, R4, RZ, 0x6 ;  /* 0x0000000413137211 */ /* 0x000fe200078f30ff */
[C---:B------:R-:W-:Y:S01]  /*0340*/  IMAD.SHL.U32 R13, R2.reuse, 0x10, RZ ;  /* 0x00000010020d7824 */ /* 0x040fe200078e00ff */
[----:B------:R-:W-:Y:S01]  /*0350*/  SHF.L.U64.HI R22, R2, 0x4, R3 ;  /* 0x0000000402167819 */ /* 0x000fe20000010203 */
[----:B------:R-:W-:Y:S01]  /*0360*/  IMAD.X R15, RZ, RZ, R15, P1 ;  /* 0x000000ffff0f7224 */ /* 0x000fe200008e060f */
[----:B------:R-:W-:-:S02]  /*0370*/  IADD3 R24, P0, R16, R18, RZ ;  /* 0x0000001210187210 */ /* 0x000fc40007f1e0ff */
[----:B------:R-:W-:Y:S02]  /*0380*/  IADD3 R18, P2, R13, R18, RZ ;  /* 0x000000120d127210 */ /* 0x000fe40007f5e0ff */
[----:B------:R-:W-:Y:S02]  /*0390*/  SHF.R.S32.HI R23, RZ, 0x6, R19 ;  /* 0x00000006ff177819 */ /* 0x000fe40000011413 */
[----:B------:R-:W-:Y:S01]  /*03a0*/  IADD3 R20, P1, R12, R16, RZ ;  /* 0x000000100c147210 */ /* 0x000fe20007f3e0ff */
[----:B------:R-:W-:Y:S01]  /*03b0*/  IMAD.X R19, R22, 0x1, R7, P2 ;  /* 0x0000000116137824 */ /* 0x000fe200010e0607 */
[----:B--2---:R-:W-:Y:S01]  /*03c0*/  SHF.R.U32.HI R26, RZ, 0x1b, R9 ;  /* 0x0000001bff1a7819 */ /* 0x004fe20000011609 */
[----:B------:R-:W-:Y:S01]  /*03d0*/  IMAD.SHL.U32 R23, R23, 0x10, RZ ;  /* 0x0000001017177824 */ /* 0x000fe200078e00ff */
[----:B------:R-:W-:Y:S01]  /*03e0*/  SHF.R.U32.HI R14, RZ, 0x1b, R11 ;  /* 0x0000001bff0e7819 */ /* 0x000fe2000001160b */
[----:B------:R-:W-:Y:S01]  /*03f0*/  IMAD.X R21, R15, 0x1, R0, P1 ;  /* 0x000000010f157824 */ /* 0x000fe200008e0600 */
[----:B------:R-:W-:Y:S01]  /*0400*/  IADD3.X R25, R0, R7, RZ, P0, !PT ;  /* 0x0000000700197210 */ /* 0x000fe200007fe4ff */
[----:B------:R-:W-:Y:S01]  /*0410*/  IMAD.WIDE R18, R23, 0x4, R18 ;  /* 0x0000000417127825 */ /* 0x000fe200078e0212 */
[----:B------:R-:W-:-:S03]  /*0420*/  LEA R17, P1, R10, UR6, 0x2 ;  /* 0x000000060a117c11 */ /* 0x000fc6000f8210ff */
[C---:B------:R-:W-:Y:S01]  /*0430*/  IMAD.WIDE R20, R23.reuse, 0x4, R20 ;  /* 0x0000000417147825 */ /* 0x040fe200078e0214 */
[----:B------:R1:W2:Y:S01]  /*0440*/  LDG.E.EL R3, desc[UR4][R18.64] ;  /* 0x0000000412037981 */ /* 0x0002a2000c2e1900 */
[----:B------:R-:W-:Y:S02]  /*0450*/  LEA R27, P0, R8, UR6, 0x2 ;  /* 0x00000006081b7c11 */ /* 0x000fe4000f8010ff */
[----:B------:R-:W-:Y:S01]  /*0460*/  LOP3.LUT R26, R26, 0x10, RZ, 0xc0, !PT ;  /* 0x000000101a1a7812 */ /* 0x000fe200078ec0ff */
[----:B------:R3:W4:Y:S01]  /*0470*/  LDG.E.EL R2, desc[UR4][R20.64] ;  /* 0x0000000414027981 */ /* 0x000722000c2e1900 */
[----:B------:R-:W-:Y:S01]  /*0480*/  LOP3.LUT R14, R14, 0x10, RZ, 0xc0, !PT ;  /* 0x000000100e0e7812 */ /* 0x000fe200078ec0ff */
[----:B------:R-:W-:Y:S01]  /*0490*/  IMAD.WIDE R24, R23, 0x4, R24 ;  /* 0x0000000417187825 */ /* 0x000fe200078e0218 */
[----:B------:R-:W-:Y:S01]  /*04a0*/  LEA.HI.X R11, R10, UR7, R11, 0x2, P1 ;  /* 0x000000070a0b7c11 */ /* 0x000fe200088f140b */
[----:B-1----:R-:W1:Y:S01]  /*04b0*/  LDC.64 R18, c[0x0][0x238] ;  /* 0x00008e00ff127b82 */ /* 0x002e620000000a00 */
[----:B------:R-:W-:-:S02]  /*04c0*/  LEA.HI.X R9, R8, UR7, R9, 0x2, P0 ;  /* 0x0000000708097c11 */ /* 0x000fc400080f1409 */
[----:B------:R-:W5:Y:S01]  /*04d0*/  LDG.E.EL R7, desc[UR4][R24.64] ;  /* 0x0000000418077981 */ /* 0x000f62000c2e1900 */
[----:B------:R-:W-:Y:S02]  /*04e0*/  IADD3 R10, P4, R26, R27, RZ ;  /* 0x0000001b1a0a7210 */ /* 0x000fe40007f9e0ff */
[----:B---3--:R-:W-:Y:S02]  /*04f0*/  IADD3 R20, P5, R13, R12, RZ ;  /* 0x0000000c0d147210 */ /* 0x008fe40007fbe0ff */
[----:B------:R-:W-:Y:S02]  /*0500*/  IADD3 R8, P3, R14, R17, RZ ;  /* 0x000000110e087210 */ /* 0x000fe40007f7e0ff */
[----:B------:R-:W-:Y:S01]  /*0510*/  IADD3 R14, P2, R10, R16, RZ ;  /* 0x000000100a0e7210 */ /* 0x000fe20007f5e0ff */
[----:B------:R-:W-:Y:S01]  /*0520*/  IMAD.X R21, R22, 0x1, R15, P5 ;  /* 0x0000000116157824 */ /* 0x000fe200028e060f */
[----:B------:R-:W-:Y:S02]  /*0530*/  IADD3 R12, P1, R13, R10, RZ ;  /* 0x0000000a0d0c7210 */ /* 0x000fe40007f3e0ff */
[----:B------:R-:W-:-:S02]  /*0540*/  IADD3 R10, P0, R8, R16, RZ ;  /* 0x00000010080a7210 */ /* 0x000fc40007f1e0ff */
[----:B------:R-:W-:Y:S01]  /*0550*/  IADD3 R8, P5, R13, R8, RZ ;  /* 0x000000080d087210 */ /* 0x000fe20007fbe0ff */
[----:B------:R-:W3:Y:S01]  /*0560*/  LDC.64 R16, c[0x0][0x248] ;  /* 0x00009200ff107b82 */ /* 0x000ee20000000a00 */
[----:B------:R-:W-:Y:S01]  /*0570*/  IMAD.X R13, RZ, RZ, R9, P4 ;  /* 0x000000ffff0d7224 */ /* 0x000fe200020e0609 */
[----:B------:R-:W-:-:S03]  /*0580*/  IADD3.X R9, RZ, R11, RZ, P3, !PT ;  /* 0x0000000bff097210 */ /* 0x000fc60001ffe4ff */
[--C-:B------:R-:W-:Y:S02]  /*0590*/  IMAD.X R15, R13, 0x1, R0.reuse, P2 ;  /* 0x000000010d0f7824 */ /* 0x100fe400010e0600 */
[C---:B------:R-:W-:Y:S02]  /*05a0*/  IMAD.X R13, R22.reuse, 0x1, R13, P1 ;  /* 0x00000001160d7824 */ /* 0x040fe400008e060d */
[----:B------:R-:W-:Y:S02]  /*05b0*/  IMAD.X R11, R9, 0x1, R0, P0 ;  /* 0x00000001090b7824 */ /* 0x000fe400000e0600 */
[----:B------:R-:W-:Y:S02]  /*05c0*/  IMAD.X R9, R22, 0x1, R9, P5 ;  /* 0x0000000116097824 */ /* 0x000fe400028e0609 */
[----:B------:R-:W-:-:S04]  /*05d0*/  IMAD.WIDE R12, R23, 0x4, R12 ;  /* 0x00000004170c7825 */ /* 0x000fc800078e020c */
[C---:B------:R-:W-:Y:S02]  /*05e0*/  IMAD.WIDE R20, R23.reuse, 0x4, R20 ;  /* 0x0000000417147825 */ /* 0x040fe400078e0214 */
[----:B------:R-:W2:Y:S02]  /*05f0*/  LDG.E.EL R12, desc[UR4][R12.64] ;  /* 0x000000040c0c7981 */ /* 0x000ea4000c2e1900 */
[C---:B------:R-:W-:Y:S02]  /*0600*/  IMAD.WIDE R14, R23.reuse, 0x4, R14 ;  /* 0x00000004170e7825 */ /* 0x040fe400078e020e */
[----:B------:R-:W4:Y:S02]  /*0610*/  LDG.E.EL R20, desc[UR4][R20.64] ;  /* 0x0000000414147981 */ /* 0x000f24000c2e1900 */
[C---:B------:R-:W-:Y:S02]  /*0620*/  IMAD.WIDE R10, R23.reuse, 0x4, R10 ;  /* 0x00000004170a7825 */ /* 0x040fe400078e020a */
[----:B------:R-:W5:Y:S02]  /*0630*/  LDG.E.EL R14, desc[UR4][R14.64] ;  /* 0x000000040e0e7981 */ /* 0x000f64000c2e1900 */
[----:B------:R-:W-:-:S02]  /*0640*/  IMAD.WIDE R8, R23, 0x4, R8 ;  /* 0x0000000417087825 */ /* 0x000fc400078e0208 */
[----:B------:R-:W4:Y:S02]  /*0650*/  LDG.E.EL R11, desc[UR4][R10.64] ;  /* 0x000000040a0b7981 */ /* 0x000f24000c2e1900 */
[----:B-1----:R-:W-:Y:S02]  /*0660*/  IMAD.WIDE R18, R6, 0x4, R18 ;  /* 0x0000000406127825 */ /* 0x002fe400078e0212 */
[----:B------:R-:W4:Y:S04]  /*0670*/  LDG.E.EL R9, desc[UR4][R8.64] ;  /* 0x0000000408097981 */ /* 0x000f28000c2e1900 */
[----:B------:R-:W4:Y:S01]  /*0680*/  LDG.E.EL.64 R18, desc[UR4][R18.64] ;  /* 0x0000000412127981 */ /* 0x000f22000c2e1b00 */
[----:B---3--:R-:W-:Y:S02]  /*0690*/  IMAD.WIDE R22, R5, 0x4, R16 ;  /* 0x0000000405167825 */ /* 0x008fe400078e0210 */
[----:B------:R-:W1:Y:S04]  /*06a0*/  LDC.64 R16, c[0x0][0x210] ;  /* 0x00008400ff107b82 */ /* 0x000e680000000a00 */
[----:B------:R-:W3:Y:S01]  /*06b0*/  LDG.E.EL R22, desc[UR4][R22.64] ;  /* 0x0000000416167981 */ /* 0x000ee2000c2e1900 */
[----:B-1----:R-:W-:-:S04]  /*06c0*/  IMAD.WIDE R16, R4, 0x4, R16 ;  /* 0x0000000404107825 */ /* 0x002fc800078e0210 */
[----:B--2---:R-:W-:Y:S01]  /*06d0*/  FADD R0, -R3, R12 ;  /* 0x0000000c03007221 */ /* 0x004fe20000000100 */
[----:B-----5:R-:W-:Y:S01]  /*06e0*/  FADD R5, -R7, R14 ;  /* 0x0000000e07057221 */ /* 0x020fe20000000100 */
[----:B----4-:R-:W-:Y:S01]  /*06f0*/  FADD R6, -R2, R11 ;  /* 0x0000000b02067221 */ /* 0x010fe20000000100 */
[----:B------:R-:W-:Y:S01]  /*0700*/  FADD R15, -R20, R9 ;  /* 0x00000009140f7221 */ /* 0x000fe20000000100 */
[C---:B------:R-:W-:Y:S01]  /*0710*/  FFMA R0, R18.reuse, R0, R3 ;  /* 0x0000000012007223 */ /* 0x040fe20000000003 */
[----:B------:R-:W-:Y:S01]  /*0720*/  FFMA R5, R18, R5, R7 ;  /* 0x0000000512057223 */ /* 0x000fe20000000007 */
[C---:B------:R-:W-:Y:S01]  /*0730*/  FFMA R3, R19.reuse, R6, R2 ;  /* 0x0000000613037223 */ /* 0x040fe20000000002 */
[----:B------:R-:W-:Y:S02]  /*0740*/  FFMA R20, R19, R15, R20 ;  /* 0x0000000f13147223 */ /* 0x000fe40000000014 */
[----:B------:R-:W-:Y:S02]  /*0750*/  FADD R0, -R5, R0 ;  /* 0x0000000005007221 */ /* 0x000fe40000000100 */
[----:B------:R-:W-:-:S02]  /*0760*/  FADD R20, -R3, R20 ;  /* 0x0000001403147221 */ /* 0x000fc40000000100 */
[C---:B---3--:R-:W-:Y:S02]  /*0770*/  FFMA R2, R22.reuse, R0, R5 ;  /* 0x0000000016027223 */ /* 0x048fe40000000005 */
[----:B------:R-:W-:-:S05]  /*0780*/  FFMA R3, R22, R20, R3 ;  /* 0x0000001416037223 */ /* 0x000fca0000000003 */
[----:B------:R-:W-:Y:S01]  /*0790*/  STG.E.64 desc[UR4][R16.64], R2 ;  /* 0x0000000210007986 */ /* 0x000fe2000c101b04 */
[----:B------:R-:W-:Y:S05]  /*07a0*/  EXIT ;  /* 0x000000000000794d */ /* 0x000fea0003800000 */
.L_x_0:
[----:B------:R-:W-:-:S00]  /*07b0*/  BRA `(.L_x_0) ;  /* 0xfffffffc00fc7947 */ /* 0x000fc0000383ffff */
[----:B------:R-:W-:-:S00]  /*07c0*/  NOP ;  /* 0x0000000000007918 */ /* 0x000fc00000000000 */
        /* <DEDUP_REMOVED lines=11> */
.L_x_1:


//--------------------- .nv.constant0.triton_poi_fused__unsafe_index_add_mul_sub_39 --------------------------
	.section	.nv.constant0.triton_poi_fused__unsafe_index_add_mul_sub_39,"a",@progbits
	.sectionflags	@""
	.align	4
.nv.constant0.triton_poi_fused__unsafe_index_add_mul_sub_39:
	.zero		596
